//
// Generated by NVIDIA NVVM Compiler
//
// Compiler Build ID: CL-36424714
// Cuda compilation tools, release 13.0, V13.0.88
// Based on NVVM 20.0.0
//

.version 9.0
.target sm_100
.address_size 64

	// .globl	state_prediction_item
.extern .shared .align 16 .b8 data[];

.visible .entry state_prediction_item(
	.param .u64 .ptr .align 1 state_prediction_item_param_0,
	.param .u64 .ptr .align 1 state_prediction_item_param_1,
	.param .u64 .ptr .align 1 state_prediction_item_param_2,
	.param .u32 state_prediction_item_param_3,
	.param .u64 state_prediction_item_param_4
)
{
	.reg .pred 	%p<7>;
	.reg .b32 	%r<67>;
	.reg .b64 	%rd<17>;

	ld.param.u64 	%rd6, [state_prediction_item_param_2];
	ld.param.u32 	%r31, [state_prediction_item_param_3];
	cvta.to.global.u64 	%rd1, %rd6;
	mov.u32 	%r66, %tid.x;
	min.u32 	%r33, %r31, 28;
	setp.le.u32 	%p1, %r33, %r66;
	@%p1 bra 	$L__BB0_7;
	mov.u32 	%r2, %ntid.x;
	add.s32 	%r34, %r66, %r2;
	max.u32 	%r35, %r34, 28;
	setp.lt.u32 	%p2, %r34, 28;
	selp.u32 	%r36, 1, 0, %p2;
	add.s32 	%r37, %r34, %r36;
	sub.s32 	%r38, %r35, %r37;
	div.u32 	%r39, %r38, %r2;
	add.s32 	%r3, %r39, %r36;
	and.b32  	%r40, %r3, 3;
	setp.eq.s32 	%p3, %r40, 3;
	@%p3 bra 	$L__BB0_4;
	add.s32 	%r41, %r3, 1;
	and.b32  	%r42, %r41, 3;
	shl.b32 	%r43, %r66, 2;
	mov.u32 	%r44, data;
	add.s32 	%r60, %r44, %r43;
	shl.b32 	%r5, %r2, 2;
	mul.wide.u32 	%rd7, %r66, 4;
	add.s64 	%rd16, %rd1, %rd7;
	mul.wide.u32 	%rd3, %r2, 4;
	neg.s32 	%r59, %r42;
	mad.lo.s32 	%r66, %r2, %r42, %r66;
$L__BB0_3:
	.pragma "nounroll";
	ld.global.u32 	%r45, [%rd16];
	st.shared.u32 	[%r60], %r45;
	add.s32 	%r60, %r60, %r5;
	add.s64 	%rd16, %rd16, %rd3;
	add.s32 	%r59, %r59, 1;
	setp.ne.s32 	%p4, %r59, 0;
	@%p4 bra 	$L__BB0_3;
$L__BB0_4:
	setp.lt.u32 	%p5, %r3, 3;
	@%p5 bra 	$L__BB0_7;
	shl.b32 	%r46, %r2, 1;
	add.s32 	%r65, %r66, %r46;
	shl.b32 	%r14, %r2, 2;
	mad.lo.s32 	%r64, %r2, 3, %r66;
	add.s32 	%r63, %r2, %r66;
	shl.b32 	%r47, %r66, 2;
	mov.u32 	%r48, data;
	add.s32 	%r62, %r48, %r47;
	shl.b32 	%r18, %r2, 4;
	shl.b32 	%r19, %r2, 3;
	mul.lo.s32 	%r20, %r2, 12;
$L__BB0_6:
	mul.wide.u32 	%rd8, %r66, 4;
	add.s64 	%rd9, %rd1, %rd8;
	ld.global.u32 	%r49, [%rd9];
	st.shared.u32 	[%r62], %r49;
	add.s32 	%r50, %r66, %r2;
	mul.wide.u32 	%rd10, %r63, 4;
	add.s64 	%rd11, %rd1, %rd10;
	ld.global.u32 	%r51, [%rd11];
	add.s32 	%r52, %r62, %r14;
	st.shared.u32 	[%r52], %r51;
	add.s32 	%r53, %r50, %r2;
	mul.wide.u32 	%rd12, %r65, 4;
	add.s64 	%rd13, %rd1, %rd12;
	ld.global.u32 	%r54, [%rd13];
	add.s32 	%r55, %r62, %r19;
	st.shared.u32 	[%r55], %r54;
	add.s32 	%r56, %r53, %r2;
	mul.wide.u32 	%rd14, %r64, 4;
	add.s64 	%rd15, %rd1, %rd14;
	ld.global.u32 	%r57, [%rd15];
	add.s32 	%r58, %r62, %r20;
	st.shared.u32 	[%r58], %r57;
	add.s32 	%r66, %r56, %r2;
	add.s32 	%r65, %r65, %r14;
	add.s32 	%r64, %r64, %r14;
	add.s32 	%r63, %r63, %r14;
	add.s32 	%r62, %r62, %r18;
	setp.lt.u32 	%p6, %r66, 28;
	@%p6 bra 	$L__BB0_6;
$L__BB0_7:
	bar.sync 	0;
	ret;

}


// ===== COMPILED SASS (sm_100) =====

	.target	sm_100

	.elftype	@"ET_EXEC"


//--------------------- .note.nv.tkinfo           --------------------------
	.section	.note.nv.tkinfo,"",@"SHT_NOTE"
	.sectionflags	@"SHF_NOTE_NV_TKINFO"
	.tkinfo
        /*0018*/ 	.word	0x00000002
        /*0030*/ 	.string	""
        /*0030*/ 	.string	"ptxas"
        /*0030*/ 	.string	"Cuda compilation tools, release 13.0, V13.0.88"
        /*0030*/ 	.string	"Build cuda_13.0.r13.0/compiler.36424714_0"
        /*0030*/ 	.string	"-arch sm_100 -m 64 "



//--------------------- .note.nv.cuinfo           --------------------------
	.section	.note.nv.cuinfo,"",@"SHT_NOTE"
	.sectionflags	@"SHF_NOTE_NV_CUINFO"
        /*0018*/ 	.short	0x0002
        /*001a*/ 	.short	0x0064
        /*001c*/ 	.short	0x0082
	.zero		2


//--------------------- .nv.info                  --------------------------
	.section	.nv.info,"",@"SHT_CUDA_INFO"
	.align	4


	//----- nvinfo : EIATTR_REGCOUNT
	.align		4
        /*0000*/ 	.byte	0x04, 0x2f
        /*0002*/ 	.short	(.L_1 - .L_0)
	.align		4
.L_0:
        /*0004*/ 	.word	index@(state_prediction_item)
        /*0008*/ 	.word	0x00000020


	//----- nvinfo : EIATTR_FRAME_SIZE
	.align		4
.L_1:
        /*000c*/ 	.byte	0x04, 0x11
        /*000e*/ 	.short	(.L_3 - .L_2)
	.align		4
.L_2:
        /*0010*/ 	.word	index@(state_prediction_item)
        /*0014*/ 	.word	0x00000000


	//----- nvinfo : EIATTR_MIN_STACK_SIZE
	.align		4
.L_3:
        /*0018*/ 	.byte	0x04, 0x12
        /*001a*/ 	.short	(.L_5 - .L_4)
	.align		4
.L_4:
        /*001c*/ 	.word	index@(state_prediction_item)
        /*0020*/ 	.word	0x00000000
.L_5:


//--------------------- .nv.compat                --------------------------
	.section	.nv.compat,"",@"SHT_CUDA_COMPAT_INFO"
	.align	4
        /*0000*/ 	.byte	0x02, 0x09, 0x00, 0x00, 0x02, 0x02, 0x01, 0x00, 0x02, 0x05, 0x05, 0x00, 0x03, 0x07, 0x01, 0x01
        /*0010*/ 	.byte	0x02, 0x03, 0x00, 0x00, 0x02, 0x06, 0x01, 0x00, 0x04, 0x0b, 0x08, 0x00, 0x09, 0x00, 0x00, 0x00
        /*0020*/ 	.byte	0x00, 0x00, 0x00, 0x00


//--------------------- .nv.info.state_prediction_item --------------------------
	.section	.nv.info.state_prediction_item,"",@"SHT_CUDA_INFO"
	.sectionflags	@""
	.align	4


	//----- nvinfo : EIATTR_CUDA_API_VERSION
	.align		4
        /*0000*/ 	.byte	0x04, 0x37
        /*0002*/ 	.short	(.L_7 - .L_6)
.L_6:
        /*0004*/ 	.word	0x00000082


	//----- nvinfo : EIATTR_KPARAM_INFO
	.align		4
.L_7:
        /*0008*/ 	.byte	0x04, 0x17
        /*000a*/ 	.short	(.L_9 - .L_8)
.L_8:
        /*000c*/ 	.word	0x00000000
        /*0010*/ 	.short	0x0004
        /*0012*/ 	.short	0x0020
        /*0014*/ 	.byte	0x00, 0xf0, 0x21, 0x00


	//----- nvinfo : EIATTR_KPARAM_INFO
	.align		4
.L_9:
        /*0018*/ 	.byte	0x04, 0x17
        /*001a*/ 	.short	(.L_11 - .L_10)
.L_10:
        /*001c*/ 	.word	0x00000000
        /*0020*/ 	.short	0x0003
        /*0022*/ 	.short	0x0018
        /*0024*/ 	.byte	0x00, 0xf0, 0x11, 0x00


	//----- nvinfo : EIATTR_KPARAM_INFO
	.align		4
.L_11:
        /*0028*/ 	.byte	0x04, 0x17
        /*002a*/ 	.short	(.L_13 - .L_12)
.L_12:
        /*002c*/ 	.word	0x00000000
        /*0030*/ 	.short	0x0002
        /*0032*/ 	.short	0x0010
        /*0034*/ 	.byte	0x00, 0xf5, 0x21, 0x00


	//----- nvinfo : EIATTR_KPARAM_INFO
	.align		4
.L_13:
        /*0038*/ 	.byte	0x04, 0x17
        /*003a*/ 	.short	(.L_15 - .L_14)
.L_14:
        /*003c*/ 	.word	0x00000000
        /*0040*/ 	.short	0x0001
        /*0042*/ 	.short	0x0008
        /*0044*/ 	.byte	0x00, 0xf5, 0x21, 0x00


	//----- nvinfo : EIATTR_KPARAM_INFO
	.align		4
.L_15:
        /*0048*/ 	.byte	0x04, 0x17
        /*004a*/ 	.short	(.L_17 - .L_16)
.L_16:
        /*004c*/ 	.word	0x00000000
        /*0050*/ 	.short	0x0000
        /*0052*/ 	.short	0x0000
        /*0054*/ 	.byte	0x00, 0xf5, 0x21, 0x00


	//----- nvinfo : EIATTR_SPARSE_MMA_MASK
	.align		4
.L_17:
        /*0058*/ 	.byte	0x03, 0x50
        /*005a*/ 	.short	0x0000


	//----- nvinfo : EIATTR_MAXREG_COUNT
	.align		4
        /*005c*/ 	.byte	0x03, 0x1b
        /*005e*/ 	.short	0x00ff


	//----- nvinfo : EIATTR_NUM_BARRIERS
	.align		4
        /*0060*/ 	.byte	0x02, 0x4c
        /*0062*/ 	.byte	0x01
	.zero		1


	//----- nvinfo : EIATTR_MERCURY_ISA_VERSION
	.align		4
        /*0064*/ 	.byte	0x03, 0x5f
        /*0066*/ 	.short	0x0101


	//----- nvinfo : EIATTR_VRC_CTA_INIT_COUNT
	.align		4
        /*0068*/ 	.byte	0x02, 0x4a
	.zero		1
	.zero		1


	//----- nvinfo : EIATTR_EXIT_INSTR_OFFSETS
	.align		4
        /*006c*/ 	.byte	0x04, 0x1c
        /*006e*/ 	.short	(.L_19 - .L_18)


	//   ....[0]....
.L_18:
        /*0070*/ 	.word	0x00000650


	//----- nvinfo : EIATTR_CRS_STACK_SIZE
	.align		4
.L_19:
        /*0074*/ 	.byte	0x04, 0x1e
        /*0076*/ 	.short	(.L_21 - .L_20)
.L_20:
        /*0078*/ 	.word	0x00000000


	//----- nvinfo : EIATTR_CBANK_PARAM_SIZE
	.align		4
.L_21:
        /*007c*/ 	.byte	0x03, 0x19
        /*007e*/ 	.short	0x0028


	//----- nvinfo : EIATTR_PARAM_CBANK
	.align		4
        /*0080*/ 	.byte	0x04, 0x0a
        /*0082*/ 	.short	(.L_23 - .L_22)
	.align		4
.L_22:
        /*0084*/ 	.word	index@(.nv.constant0.state_prediction_item)
        /*0088*/ 	.short	0x0380
        /*008a*/ 	.short	0x0028


	//----- nvinfo : EIATTR_SW_WAR
	.align		4
.L_23:
        /*008c*/ 	.byte	0x04, 0x36
        /*008e*/ 	.short	(.L_25 - .L_24)
.L_24:
        /*0090*/ 	.word	0x00000008
.L_25:


//--------------------- .nv.callgraph             --------------------------
	.section	.nv.callgraph,"",@"SHT_CUDA_CALLGRAPH"
	.align	4
	.sectionentsize	8
	.align		4
        /*0000*/ 	.word	0x00000000
	.align		4
        /*0004*/ 	.word	0xffffffff
	.align		4
        /*0008*/ 	.word	0x00000000
	.align		4
        /*000c*/ 	.word	0xfffffffe
	.align		4
        /*0010*/ 	.word	0x00000000
	.align		4
        /*0014*/ 	.word	0xfffffffd
	.align		4
        /*0018*/ 	.word	0x00000000
	.align		4
        /*001c*/ 	.word	0xfffffffc


//--------------------- .text.state_prediction_item --------------------------
	.section	.text.state_prediction_item,"ax",@progbits
	.align	128
        .global         state_prediction_item
        .type           state_prediction_item,@function
        .size           state_prediction_item,(.L_x_7 - state_prediction_item)
        .other          state_prediction_item,@"STO_CUDA_ENTRY STV_DEFAULT"
state_prediction_item:
.text.state_prediction_item:
[----:B------:R-:W-:Y:S01]  /*0000*/  LDC R1, c[0x0][0x37c] ;  /* 0x0000df00ff017b82 */ /* 0x000fe20000000800 */
[----:B------:R-:W0:Y:S01]  /*0010*/  S2R R3, SR_TID.X ;  /* 0x0000000000037919 */ /* 0x000e220000002100 */
[----:B------:R-:W1:Y:S01]  /*0020*/  LDCU UR4, c[0x0][0x398] ;  /* 0x00007300ff0477ac */ /* 0x000e620008000800 */
[----:B------:R-:W-:Y:S01]  /*0030*/  BSSY.RECONVERGENT B0, `(.L_x_0) ;  /* 0x0000060000007945 */ /* 0x000fe20003800200 */
[----:B-1----:R-:W-:-:S04]  /*0040*/  UISETP.LT.U32.AND UP0, UPT, UR4, 0x1c, UPT ;  /* 0x0000001c0400788c */ /* 0x002fc8000bf01070 */
[----:B------:R-:W-:-:S06]  /*0050*/  USEL UR4, UR4, 0x1c, UP0 ;  /* 0x0000001c04047887 */ /* 0x000fcc0008000000 */
[----:B0-----:R-:W-:-:S13]  /*0060*/  ISETP.LT.U32.AND P0, PT, R3, UR4, PT ;  /* 0x0000000403007c0c */ /* 0x001fda000bf01070 */
[----:B------:R-:W-:Y:S05]  /*0070*/  @!P0 BRA `(.L_x_1) ;  /* 0x00000004006c8947 */ /* 0x000fea0003800000 */
[----:B------:R-:W0:Y:S01]  /*0080*/  LDC R0, c[0x0][0x360] ;  /* 0x0000d800ff007b82 */ /* 0x000e220000000800 */
[----:B------:R-:W-:Y:S07]  /*0090*/  BSSY.RECONVERGENT B1, `(.L_x_2) ;  /* 0x0000031000017945 */ /* 0x000fee0003800200 */
[----:B------:R-:W1:Y:S01]  /*00a0*/  LDC.64 R14, c[0x0][0x358] ;  /* 0x0000d600ff0e7b82 */ /* 0x000e620000000a00 */
[----:B0-----:R-:W0:Y:S01]  /*00b0*/  I2F.U32.RP R8, R0 ;  /* 0x0000000000087306 */ /* 0x001e220000209000 */
[----:B------:R-:W-:Y:S01]  /*00c0*/  IMAD.IADD R2, R3, 0x1, R0 ;  /* 0x0000000103027824 */ /* 0x000fe200078e0200 */
[----:B------:R-:W-:-:S04]  /*00d0*/  ISETP.NE.U32.AND P2, PT, R0, RZ, PT ;  /* 0x000000ff0000720c */ /* 0x000fc80003f45070 */
[C---:B------:R-:W-:Y:S02]  /*00e0*/  ISETP.GE.U32.AND P0, PT, R2.reuse, 0x1c, PT ;  /* 0x0000001c0200780c */ /* 0x040fe40003f06070 */
[----:B------:R-:W-:Y:S02]  /*00f0*/  VIMNMX.U32 R7, PT, PT, R2, 0x1c, !PT ;  /* 0x0000001c02077848 */ /* 0x000fe40007fe0000 */
[----:B------:R-:W-:-:S04]  /*0100*/  SEL R6, RZ, 0x1, P0 ;  /* 0x00000001ff067807 */ /* 0x000fc80000000000 */
[----:B------:R-:W-:Y:S01]  /*0110*/  IADD3 R7, PT, PT, R7, -R2, -R6 ;  /* 0x8000000207077210 */ /* 0x000fe20007ffe806 */
[----:B0-----:R-:W0:Y:S02]  /*0120*/  MUFU.RCP R8, R8 ;  /* 0x0000000800087308 */ /* 0x001e240000001000 */
[----:B0-----:R-:W-:-:S06]  /*0130*/  VIADD R4, R8, 0xffffffe ;  /* 0x0ffffffe08047836 */ /* 0x001fcc0000000000 */
[----:B------:R0:W2:Y:S02]  /*0140*/  F2I.FTZ.U32.TRUNC.NTZ R5, R4 ;  /* 0x0000000400057305 */ /* 0x0000a4000021f000 */
[----:B0-----:R-:W-:Y:S02]  /*0150*/  IMAD.MOV.U32 R4, RZ, RZ, RZ ;  /* 0x000000ffff047224 */ /* 0x001fe400078e00ff */
[----:B--2---:R-:W-:-:S04]  /*0160*/  IMAD.MOV R9, RZ, RZ, -R5 ;  /* 0x000000ffff097224 */ /* 0x004fc800078e0a05 */
[----:B------:R-:W-:-:S04]  /*0170*/  IMAD R9, R9, R0, RZ ;  /* 0x0000000009097224 */ /* 0x000fc800078e02ff */
[----:B------:R-:W-:-:S06]  /*0180*/  IMAD.HI.U32 R8, R5, R9, R4 ;  /* 0x0000000905087227 */ /* 0x000fcc00078e0004 */
[----:B------:R-:W-:-:S04]  /*0190*/  IMAD.HI.U32 R5, R8, R7, RZ ;  /* 0x0000000708057227 */ /* 0x000fc800078e00ff */
[----:B------:R-:W-:-:S04]  /*01a0*/  IMAD.MOV R2, RZ, RZ, -R5 ;  /* 0x000000ffff027224 */ /* 0x000fc800078e0a05 */
[----:B------:R-:W-:-:S05]  /*01b0*/  IMAD R7, R0, R2, R7 ;  /* 0x0000000200077224 */ /* 0x000fca00078e0207 */
[----:B------:R-:W-:-:S13]  /*01c0*/  ISETP.GE.U32.AND P0, PT, R7, R0, PT ;  /* 0x000000000700720c */ /* 0x000fda0003f06070 */
[----:B------:R-:W-:Y:S01]  /*01d0*/  @P0 IADD3 R7, PT, PT, R7, -R0, RZ ;  /* 0x8000000007070210 */ /* 0x000fe20007ffe0ff */
[----:B------:R-:W-:-:S03]  /*01e0*/  @P0 VIADD R5, R5, 0x1 ;  /* 0x0000000105050836 */ /* 0x000fc60000000000 */
[----:B------:R-:W-:-:S13]  /*01f0*/  ISETP.GE.U32.AND P1, PT, R7, R0, PT ;  /* 0x000000000700720c */ /* 0x000fda0003f26070 */
[----:B------:R-:W-:Y:S01]  /*0200*/  @P1 VIADD R5, R5, 0x1 ;  /* 0x0000000105051836 */ /* 0x000fe20000000000 */
[----:B------:R-:W-:-:S05]  /*0210*/  @!P2 LOP3.LUT R5, RZ, R0, RZ, 0x33, !PT ;  /* 0x00000000ff05a212 */ /* 0x000fca00078e33ff */
[----:B------:R-:W-:-:S05]  /*0220*/  IMAD.IADD R2, R6, 0x1, R5 ;  /* 0x0000000106027824 */ /* 0x000fca00078e0205 */
[C---:B------:R-:W-:Y:S02]  /*0230*/  LOP3.LUT R4, R2.reuse, 0x3, RZ, 0xc0, !PT ;  /* 0x0000000302047812 */ /* 0x040fe400078ec0ff */
[----:B------:R-:W-:Y:S02]  /*0240*/  ISETP.GE.U32.AND P1, PT, R2, 0x3, PT ;  /* 0x000000030200780c */ /* 0x000fe40003f26070 */
[----:B------:R-:W-:-:S13]  /*0250*/  ISETP.NE.AND P0, PT, R4, 0x3, PT ;  /* 0x000000030400780c */ /* 0x000fda0003f05270 */
[----:B-1----:R-:W-:Y:S05]  /*0260*/  @!P0 BRA `(.L_x_3) ;  /* 0x00000000004c8947 */ /* 0x002fea0003800000 */
[----:B------:R-:W0:Y:S01]  /*0270*/  S2UR UR5, SR_CgaCtaId ;  /* 0x00000000000579c3 */ /* 0x000e220000008800 */
[----:B------:R-:W-:Y:S01]  /*0280*/  VIADD R2, R2, 0x1 ;  /* 0x0000000102027836 */ /* 0x000fe20000000000 */
[----:B------:R-:W-:-:S04]  /*0290*/  UMOV UR4, 0x400 ;  /* 0x0000040000047882 */ /* 0x000fc80000000000 */
[----:B------:R-:W-:Y:S02]  /*02a0*/  LOP3.LUT R2, R2, 0x3, RZ, 0xc0, !PT ;  /* 0x0000000302027812 */ /* 0x000fe400078ec0ff */
[----:B------:R-:W1:Y:S02]  /*02b0*/  LDC.64 R4, c[0x0][0x390] ;  /* 0x0000e400ff047b82 */ /* 0x000e640000000a00 */
[----:B------:R-:W-:Y:S01]  /*02c0*/  IADD3 R6, PT, PT, -R2, RZ, RZ ;  /* 0x000000ff02067210 */ /* 0x000fe20007ffe1ff */
[----:B0-----:R-:W-:-:S06]  /*02d0*/  ULEA UR4, UR5, UR4, 0x18 ;  /* 0x0000000405047291 */ /* 0x001fcc000f8ec0ff */
[C---:B------:R-:W-:Y:S01]  /*02e0*/  LEA R7, R3.reuse, UR4, 0x2 ;  /* 0x0000000403077c11 */ /* 0x040fe2000f8e10ff */
[----:B-1----:R-:W-:-:S04]  /*02f0*/  IMAD.WIDE.U32 R4, R3, 0x4, R4 ;  /* 0x0000000403047825 */ /* 0x002fc800078e0004 */
[----:B------:R-:W-:-:S07]  /*0300*/  IMAD R3, R2, R0, R3 ;  /* 0x0000000002037224 */ /* 0x000fce00078e0203 */
.L_x_4:
[----:B------:R-:W-:Y:S02]  /*0310*/  R2UR UR4, R14 ;  /* 0x000000000e0472ca */ /* 0x000fe400000e0000 */
[----:B------:R-:W-:-:S13]  /*0320*/  R2UR UR5, R15 ;  /* 0x000000000f0572ca */ /* 0x000fda00000e0000 */
[----:B------:R0:W2:Y:S01]  /*0330*/  LDG.E R2, desc[UR4][R4.64] ;  /* 0x0000000404027981 */ /* 0x0000a2000c1e1900 */
[----:B------:R-:W-:-:S05]  /*0340*/  VIADD R6, R6, 0x1 ;  /* 0x0000000106067836 */ /* 0x000fca0000000000 */
[----:B------:R-:W-:Y:S01]  /*0350*/  ISETP.NE.AND P0, PT, R6, RZ, PT ;  /* 0x000000ff0600720c */ /* 0x000fe20003f05270 */
[C---:B0-----:R-:W-:Y:S01]  /*0360*/  IMAD.WIDE.U32 R4, R0.reuse, 0x4, R4 ;  /* 0x0000000400047825 */ /* 0x041fe200078e0004 */
[----:B--2---:R0:W-:Y:S03]  /*0370*/  STS [R7], R2 ;  /* 0x0000000207007388 */ /* 0x0041e60000000800 */
[----:B0-----:R-:W-:-:S08]  /*0380*/  IMAD R7, R0, 0x4, R7 ;  /* 0x0000000400077824 */ /* 0x001fd000078e0207 */
[----:B------:R-:W-:Y:S05]  /*0390*/  @P0 BRA `(.L_x_4) ;  /* 0xfffffffc00dc0947 */ /* 0x000fea000383ffff */
.L_x_3:
[----:B------:R-:W-:Y:S05]  /*03a0*/  BSYNC.RECONVERGENT B1 ;  /* 0x0000000000017941 */ /* 0x000fea0003800200 */
.L_x_2:
[----:B------:R-:W-:Y:S05]  /*03b0*/  @!P1 BRA `(.L_x_1) ;  /* 0x00000000009c9947 */ /* 0x000fea0003800000 */
[----:B------:R-:W0:Y:S01]  /*03c0*/  S2UR UR5, SR_CgaCtaId ;  /* 0x00000000000579c3 */ /* 0x000e220000008800 */
[----:B------:R-:W-:Y:S01]  /*03d0*/  UMOV UR4, 0x400 ;  /* 0x0000040000047882 */ /* 0x000fe20000000000 */
[C-C-:B------:R-:W-:Y:S01]  /*03e0*/  IMAD R17, R0.reuse, 0x2, R3.reuse ;  /* 0x0000000200117824 */ /* 0x140fe200078e0203 */
[----:B------:R-:W-:Y:S01]  /*03f0*/  IADD3 R21, PT, PT, R3, R0, RZ ;  /* 0x0000000003157210 */ /* 0x000fe20007ffe0ff */
[----:B------:R-:W-:-:S04]  /*0400*/  IMAD R19, R0, 0x3, R3 ;  /* 0x0000000300137824 */ /* 0x000fc800078e0203 */
[----:B------:R-:W1:Y:S01]  /*0410*/  LDC.64 R4, c[0x0][0x390] ;  /* 0x0000e400ff047b82 */ /* 0x000e620000000a00 */
[----:B0-----:R-:W-:-:S06]  /*0420*/  ULEA UR4, UR5, UR4, 0x18 ;  /* 0x0000000405047291 */ /* 0x001fcc000f8ec0ff */
[----:B------:R-:W-:-:S07]  /*0430*/  LEA R23, R3, UR4, 0x2 ;  /* 0x0000000403177c11 */ /* 0x000fce000f8e10ff */
.L_x_5:
[C---:B------:R-:W-:Y:S01]  /*0440*/  R2UR UR4, R14.reuse ;  /* 0x000000000e0472ca */ /* 0x040fe200000e0000 */
[--C-:B-1----:R-:W-:Y:S01]  /*0450*/  IMAD.WIDE.U32 R8, R3, 0x4, R4.reuse ;  /* 0x0000000403087825 */ /* 0x102fe200078e0004 */
[----:B------:R-:W-:Y:S02]  /*0460*/  R2UR UR5, R15 ;  /* 0x000000000f0572ca */ /* 0x000fe400000e0000 */
[C---:B------:R-:W-:Y:S01]  /*0470*/  R2UR UR6, R14.reuse ;  /* 0x000000000e0672ca */ /* 0x040fe200000e0000 */
[--C-:B--2---:R-:W-:Y:S01]  /*0480*/  IMAD.WIDE.U32 R10, R21, 0x4, R4.reuse ;  /* 0x00000004150a7825 */ /* 0x104fe200078e0004 */
[----:B------:R-:W-:Y:S02]  /*0490*/  R2UR UR7, R15 ;  /* 0x000000000f0772ca */ /* 0x000fe400000e0000 */
[----:B------:R-:W-:Y:S01]  /*04a0*/  R2UR UR8, R14 ;  /* 0x000000000e0872ca */ /* 0x000fe200000e0000 */
[----:B------:R-:W-:Y:S01]  /*04b0*/  IMAD.WIDE.U32 R12, R17, 0x4, R4 ;  /* 0x00000004110c7825 */ /* 0x000fe200078e0004 */
[----:B------:R-:W-:-:S02]  /*04c0*/  R2UR UR9, R15 ;  /* 0x000000000f0972ca */ /* 0x000fc400000e0000 */
[----:B------:R-:W-:Y:S01]  /*04d0*/  R2UR UR10, R14 ;  /* 0x000000000e0a72ca */ /* 0x000fe200000e0000 */
[----:B------:R-:W-:Y:S01]  /*04e0*/  IMAD.WIDE.U32 R6, R19, 0x4, R4 ;  /* 0x0000000413067825 */ /* 0x000fe200078e0004 */
[----:B------:R-:W-:Y:S01]  /*04f0*/  R2UR UR11, R15 ;  /* 0x000000000f0b72ca */ /* 0x000fe200000e0000 */
[----:B------:R-:W2:Y:S04]  /*0500*/  LDG.E R8, desc[UR4][R8.64] ;  /* 0x0000000408087981 */ /* 0x000ea8000c1e1900 */
[----:B------:R-:W3:Y:S04]  /*0510*/  LDG.E R10, desc[UR6][R10.64] ;  /* 0x000000060a0a7981 */ /* 0x000ee8000c1e1900 */
[----:B------:R-:W4:Y:S04]  /*0520*/  LDG.E R12, desc[UR8][R12.64] ;  /* 0x000000080c0c7981 */ /* 0x000f28000c1e1900 */
[----:B------:R-:W5:Y:S01]  /*0530*/  LDG.E R6, desc[UR10][R6.64] ;  /* 0x0000000a06067981 */ /* 0x000f62000c1e1900 */
[C-C-:B------:R-:W-:Y:S01]  /*0540*/  IMAD R25, R0.reuse, 0x4, R23.reuse ;  /* 0x0000000400197824 */ /* 0x140fe200078e0217 */
[C-C-:B------:R-:W-:Y:S01]  /*0550*/  IADD3 R3, PT, PT, R0.reuse, R3, R0.reuse ;  /* 0x0000000300037210 */ /* 0x140fe20007ffe000 */
[C-C-:B------:R-:W-:Y:S01]  /*0560*/  IMAD R27, R0.reuse, 0x8, R23.reuse ;  /* 0x00000008001b7824 */ /* 0x140fe200078e0217 */
[C---:B------:R-:W-:Y:S01]  /*0570*/  LEA R19, R0.reuse, R19, 0x2 ;  /* 0x0000001300137211 */ /* 0x040fe200078e10ff */
[C---:B------:R-:W-:Y:S01]  /*0580*/  IMAD R29, R0.reuse, 0xc, R23 ;  /* 0x0000000c001d7824 */ /* 0x040fe200078e0217 */
[C---:B------:R-:W-:Y:S01]  /*0590*/  IADD3 R3, PT, PT, R0.reuse, R3, R0 ;  /* 0x0000000300037210 */ /* 0x040fe20007ffe000 */
[----:B------:R-:W-:-:S02]  /*05a0*/  IMAD R17, R0, 0x4, R17 ;  /* 0x0000000400117824 */ /* 0x000fc400078e0211 */
[C---:B------:R-:W-:Y:S01]  /*05b0*/  IMAD R21, R0.reuse, 0x4, R21 ;  /* 0x0000000400157824 */ /* 0x040fe200078e0215 */
[----:B------:R-:W-:Y:S01]  /*05c0*/  ISETP.GE.U32.AND P0, PT, R3, 0x1c, PT ;  /* 0x0000001c0300780c */ /* 0x000fe20003f06070 */
[----:B--2---:R0:W-:Y:S04]  /*05d0*/  STS [R23], R8 ;  /* 0x0000000817007388 */ /* 0x0041e80000000800 */
[----:B---3--:R2:W-:Y:S04]  /*05e0*/  STS [R25], R10 ;  /* 0x0000000a19007388 */ /* 0x0085e80000000800 */
[----:B----4-:R2:W-:Y:S01]  /*05f0*/  STS [R27], R12 ;  /* 0x0000000c1b007388 */ /* 0x0105e20000000800 */
[----:B0-----:R-:W-:-:S03]  /*0600*/  IMAD R23, R0, 0x10, R23 ;  /* 0x0000001000177824 */ /* 0x001fc600078e0217 */
[----:B-----5:R2:W-:Y:S01]  /*0610*/  STS [R29], R6 ;  /* 0x000000061d007388 */ /* 0x0205e20000000800 */
[----:B------:R-:W-:Y:S05]  /*0620*/  @!P0 BRA `(.L_x_5) ;  /* 0xfffffffc00848947 */ /* 0x000fea000383ffff */
.L_x_1:
[----:B------:R-:W-:Y:S05]  /*0630*/  BSYNC.RECONVERGENT B0 ;  /* 0x0000000000007941 */ /* 0x000fea0003800200 */
.L_x_0:
[----:B------:R-:W-:Y:S06]  /*0640*/  BAR.SYNC.DEFER_BLOCKING 0x0 ;  /* 0x0000000000007b1d */ /* 0x000fec0000010000 */
[----:B------:R-:W-:Y:S05]  /*0650*/  EXIT ;  /* 0x000000000000794d */ /* 0x000fea0003800000 */
.L_x_6:
[----:B------:R-:W-:-:S00]  /*0660*/  BRA `(.L_x_6) ;  /* 0xfffffffc00fc7947 */ /* 0x000fc0000383ffff */
[----:B------:R-:W-:-:S00]  /*0670*/  NOP ;  /* 0x0000000000007918 */ /* 0x000fc00000000000 */
        /* <DEDUP_REMOVED lines=8> */
.L_x_7:


//--------------------- .nv.shared.state_prediction_item --------------------------
	.section	.nv.shared.state_prediction_item,"aw",@nobits
	.sectionflags	@""
	.align	16
	.zero		1024


//--------------------- .nv.shared.reserved.0     --------------------------
	.section	.nv.shared.reserved.0,"aw",@nobits
	.weak		__nv_reservedSMEM_offset_0_alias
	.size		__nv_reservedSMEM_offset_0_alias, 0, 64
	.other		__nv_reservedSMEM_offset_0_alias,@"STO_CUDA_RESERVED_SHARED STV_DEFAULT"
__nv_reservedSMEM_offset_0_alias:
	.zero		0
	.zero		64


//--------------------- .nv.constant0.state_prediction_item --------------------------
	.section	.nv.constant0.state_prediction_item,"a",@progbits
	.sectionflags	@""
	.align	4
.nv.constant0.state_prediction_item:
	.zero		936


//--------------------- SYMBOLS --------------------------

	.type		.nv.reservedSmem.offset0,@object
	.size		.nv.reservedSmem.offset0,0x4
	.type		.nv.reservedSmem.cap,@object
	.size		.nv.reservedSmem.cap,0x4
